	.headerflags	@"EF_CUDA_TEXMODE_UNIFIED EF_CUDA_64BIT_ADDRESS EF_CUDA_ACCELERATORS EF_CUDA_SM90 EF_CUDA_VIRTUAL_SM(EF_CUDA_SM90)"
	.elftype	@"ET_EXEC"


//--------------------- .nv.info                  --------------------------
	.section	.nv.info,"",@"SHT_CUDA_INFO"
	.align	4


	//----- nvinfo : EIATTR_REGCOUNT
	.align		4
        /*0000*/ 	.byte	0x04, 0x2f
        /*0002*/ 	.short	(.L_3 - .L_2)
	.align		4
.L_2:
        /*0004*/ 	.word	index@(triton_poi_fused__native_batch_norm_legit_no_training_add_50)
        /*0008*/ 	.word	0x00000018


	//----- nvinfo : EIATTR_MIN_STACK_SIZE
	.align		4
.L_3:
        /*000c*/ 	.byte	0x04, 0x12
        /*000e*/ 	.short	(.L_5 - .L_4)
	.align		4
.L_4:
        /*0010*/ 	.word	index@(triton_poi_fused__native_batch_norm_legit_no_training_add_50)
        /*0014*/ 	.word	0x00000000


	//----- nvinfo : EIATTR_FRAME_SIZE
	.align		4
.L_5:
        /*0018*/ 	.byte	0x04, 0x11
        /*001a*/ 	.short	(.L_7 - .L_6)
	.align		4
.L_6:
        /*001c*/ 	.word	index@(triton_poi_fused__native_batch_norm_legit_no_training_add_50)
        /*0020*/ 	.word	0x00000000


	//----- nvinfo : EIATTR_MIN_STACK_SIZE
	.align		4
.L_7:
        /*0024*/ 	.byte	0x04, 0x12
        /*0026*/ 	.short	(.L_9 - .L_8)
	.align		4
.L_8:
        /*0028*/ 	.word	index@(triton_poi_fused__native_batch_norm_legit_no_training_add_50)
        /*002c*/ 	.word	0x00000000
.L_9:


//--------------------- .nv.info.triton_poi_fused__native_batch_norm_legit_no_training_add_50 --------------------------
	.section	.nv.info.triton_poi_fused__native_batch_norm_legit_no_training_add_50,"",@"SHT_CUDA_INFO"
	.sectionflags	@""
	.align	4


	//----- nvinfo : EIATTR_CUDA_API_VERSION
	.align		4
        /*0000*/ 	.byte	0x04, 0x37
        /*0002*/ 	.short	(.L_11 - .L_10)
.L_10:
        /*0004*/ 	.word	0x0000007c


	//----- nvinfo : EIATTR_KPARAM_INFO
	.align		4
.L_11:
        /*0008*/ 	.byte	0x04, 0x17
        /*000a*/ 	.short	(.L_13 - .L_12)
.L_12:
        /*000c*/ 	.word	0x00000000
        /*0010*/ 	.short	0x0007
        /*0012*/ 	.short	0x0038
        /*0014*/ 	.byte	0x00, 0xf0, 0x11, 0x00


	//----- nvinfo : EIATTR_KPARAM_INFO
	.align		4
.L_13:
        /*0018*/ 	.byte	0x04, 0x17
        /*001a*/ 	.short	(.L_15 - .L_14)
.L_14:
        /*001c*/ 	.word	0x00000000
        /*0020*/ 	.short	0x0006
        /*0022*/ 	.short	0x0030
        /*0024*/ 	.byte	0x00, 0xf4, 0x21, 0x00


	//----- nvinfo : EIATTR_KPARAM_INFO
	.align		4
.L_15:
        /*0028*/ 	.byte	0x04, 0x17
        /*002a*/ 	.short	(.L_17 - .L_16)
.L_16:
        /*002c*/ 	.word	0x00000000
        /*0030*/ 	.short	0x0005
        /*0032*/ 	.short	0x0028
        /*0034*/ 	.byte	0x00, 0xf4, 0x21, 0x00


	//----- nvinfo : EIATTR_KPARAM_INFO
	.align		4
.L_17:
        /*0038*/ 	.byte	0x04, 0x17
        /*003a*/ 	.short	(.L_19 - .L_18)
.L_18:
        /*003c*/ 	.word	0x00000000
        /*0040*/ 	.short	0x0004
        /*0042*/ 	.short	0x0020
        /*0044*/ 	.byte	0x00, 0xf4, 0x21, 0x00


	//----- nvinfo : EIATTR_KPARAM_INFO
	.align		4
.L_19:
        /*0048*/ 	.byte	0x04, 0x17
        /*004a*/ 	.short	(.L_21 - .L_20)
.L_20:
        /*004c*/ 	.word	0x00000000
        /*0050*/ 	.short	0x0003
        /*0052*/ 	.short	0x0018
        /*0054*/ 	.byte	0x00, 0xf4, 0x21, 0x00


	//----- nvinfo : EIATTR_KPARAM_INFO
	.align		4
.L_21:
        /*0058*/ 	.byte	0x04, 0x17
        /*005a*/ 	.short	(.L_23 - .L_22)
.L_22:
        /*005c*/ 	.word	0x00000000
        /*0060*/ 	.short	0x0002
        /*0062*/ 	.short	0x0010
        /*0064*/ 	.byte	0x00, 0xf4, 0x21, 0x00


	//----- nvinfo : EIATTR_KPARAM_INFO
	.align		4
.L_23:
        /*0068*/ 	.byte	0x04, 0x17
        /*006a*/ 	.short	(.L_25 - .L_24)
.L_24:
        /*006c*/ 	.word	0x00000000
        /*0070*/ 	.short	0x0001
        /*0072*/ 	.short	0x0008
        /*0074*/ 	.byte	0x00, 0xf4, 0x21, 0x00


	//----- nvinfo : EIATTR_KPARAM_INFO
	.align		4
.L_25:
        /*0078*/ 	.byte	0x04, 0x17
        /*007a*/ 	.short	(.L_27 - .L_26)
.L_26:
        /*007c*/ 	.word	0x00000000
        /*0080*/ 	.short	0x0000
        /*0082*/ 	.short	0x0000
        /*0084*/ 	.byte	0x00, 0xf4, 0x21, 0x00


	//----- nvinfo : EIATTR_SPARSE_MMA_MASK
	.align		4
.L_27:
        /*0088*/ 	.byte	0x03, 0x50
        /*008a*/ 	.short	0x0000


	//----- nvinfo : EIATTR_MAXREG_COUNT
	.align		4
        /*008c*/ 	.byte	0x03, 0x1b
        /*008e*/ 	.short	0x00ff


	//----- nvinfo : EIATTR_EXIT_INSTR_OFFSETS
	.align		4
        /*0090*/ 	.byte	0x04, 0x1c
        /*0092*/ 	.short	(.L_29 - .L_28)


	//   ....[0]....
.L_28:
        /*0094*/ 	.word	0x00000360


	//   ....[1]....
        /*0098*/ 	.word	0x00000380


	//----- nvinfo : EIATTR_REQNTID
	.align		4
.L_29:
        /*009c*/ 	.byte	0x04, 0x10
        /*009e*/ 	.short	(.L_31 - .L_30)
.L_30:
        /*00a0*/ 	.word	0x00000080
        /*00a4*/ 	.word	0x00000001
        /*00a8*/ 	.word	0x00000001


	//----- nvinfo : EIATTR_CBANK_PARAM_SIZE
	.align		4
.L_31:
        /*00ac*/ 	.byte	0x03, 0x19
        /*00ae*/ 	.short	0x003c


	//----- nvinfo : EIATTR_PARAM_CBANK
	.align		4
        /*00b0*/ 	.byte	0x04, 0x0a
        /*00b2*/ 	.short	(.L_33 - .L_32)
	.align		4
.L_32:
        /*00b4*/ 	.word	index@(.nv.constant0.triton_poi_fused__native_batch_norm_legit_no_training_add_50)
        /*00b8*/ 	.short	0x0210
        /*00ba*/ 	.short	0x003c


	//----- nvinfo : EIATTR_SW_WAR
	.align		4
.L_33:
        /*00bc*/ 	.byte	0x04, 0x36
        /*00be*/ 	.short	(.L_35 - .L_34)
.L_34:
        /*00c0*/ 	.word	0x00000008
.L_35:


//--------------------- .nv.callgraph             --------------------------
	.section	.nv.callgraph,"",@"SHT_CUDA_CALLGRAPH"
	.align	4
	.sectionentsize	8
	.align		4
        /*0000*/ 	.word	0x00000000
	.align		4
        /*0004*/ 	.word	0xffffffff
	.align		4
        /*0008*/ 	.word	0x00000000
	.align		4
        /*000c*/ 	.word	0xfffffffe
	.align		4
        /*0010*/ 	.word	0x00000000
	.align		4
        /*0014*/ 	.word	0xfffffffd
	.align		4
        /*0018*/ 	.word	0x00000000
	.align		4
        /*001c*/ 	.word	0xfffffffc


//--------------------- .nv.constant4             --------------------------
	.section	.nv.constant4,"a",@progbits
	.align	8
	.align		8
.nv.constant4:
        /*0000*/ 	.dword	_$_str
	.align		8
        /*0008*/ 	.dword	_$_str_$_2


//--------------------- .text.triton_poi_fused__native_batch_norm_legit_no_training_add_50 --------------------------
	.section	.text.triton_poi_fused__native_batch_norm_legit_no_training_add_50,"ax",@progbits
	.align	128
        .global         triton_poi_fused__native_batch_norm_legit_no_training_add_50
        .type           triton_poi_fused__native_batch_norm_legit_no_training_add_50,@function
        .size           triton_poi_fused__native_batch_norm_legit_no_training_add_50,(.L_x_1 - triton_poi_fused__native_batch_norm_legit_no_training_add_50)
        .other          triton_poi_fused__native_batch_norm_legit_no_training_add_50,@"STO_CUDA_ENTRY STV_DEFAULT"
triton_poi_fused__native_batch_norm_legit_no_training_add_50:
.text.triton_poi_fused__native_batch_norm_legit_no_training_add_50:
[----:B------:R-:W0:Y:S01]  /*0000*/  LDC R1, c[0x0][0x28] ;  /* 0x00000a00ff017b82 */ /* 0x000e220000000800 */
[----:B------:R-:W1:Y:S07]  /*0010*/  S2R R2, SR_TID.X ;  /* 0x0000000000027919 */ /* 0x000e6e0000002100 */
[----:B------:R-:W2:Y:S01]  /*0020*/  LDC.64 R14, c[0x0][0x228] ;  /* 0x00008a00ff0e7b82 */ /* 0x000ea20000000a00 */
[----:B------:R-:W-:Y:S01]  /*0030*/  ULDC.64 UR4, c[0x0][0x208] ;  /* 0x0000820000047ab9 */ /* 0x000fe20000000a00 */
[----:B------:R-:W3:Y:S06]  /*0040*/  S2R R3, SR_CTAID.X ;  /* 0x0000000000037919 */ /* 0x000eec0000002500 */
[----:B------:R-:W4:Y:S08]  /*0050*/  LDC.64 R10, c[0x0][0x218] ;  /* 0x00008600ff0a7b82 */ /* 0x000f300000000a00 */
[----:B------:R-:W5:Y:S08]  /*0060*/  LDC.64 R12, c[0x0][0x220] ;  /* 0x00008800ff0c7b82 */ /* 0x000f700000000a00 */
[----:B------:R-:W4:Y:S01]  /*0070*/  LDC.64 R16, c[0x0][0x230] ;  /* 0x00008c00ff107b82 */ /* 0x000f220000000a00 */
[----:B-1----:R-:W-:-:S07]  /*0080*/  LOP3.LUT R2, R2, 0x7f, RZ, 0xc0, !PT ;  /* 0x0000007f02027812 */ /* 0x002fce00078ec0ff */
[----:B------:R-:W1:Y:S01]  /*0090*/  LDC.64 R8, c[0x0][0x238] ;  /* 0x00008e00ff087b82 */ /* 0x000e620000000a00 */
[----:B---3--:R-:W-:Y:S01]  /*00a0*/  LEA R3, R3, R2, 0x7 ;  /* 0x0000000203037211 */ /* 0x008fe200078e38ff */
[----:B------:R-:W-:-:S03]  /*00b0*/  HFMA2.MMA R2, -RZ, RZ, 0, 0 ;  /* 0x00000000ff027435 */ /* 0x000fc600000001ff */
[----:B------:R-:W-:-:S07]  /*00c0*/  ISETP.GE.AND P4, PT, R3, 0x17c0, PT ;  /* 0x000017c00300780c */ /* 0x000fce0003f86270 */
[----:B------:R-:W-:-:S05]  /*00d0*/  IMAD.HI R0, R3, -0x53896e7b, R2 ;  /* 0xac76918503007827 */ /* 0x000fca00078e0202 */
[----:B------:R-:W-:-:S04]  /*00e0*/  SHF.R.U32.HI R5, RZ, 0x1f, R0 ;  /* 0x0000001fff057819 */ /* 0x000fc80000011600 */
[----:B------:R-:W-:Y:S02]  /*00f0*/  LEA.HI.SX32 R19, R0, R5, 0x1a ;  /* 0x0000000500137211 */ /* 0x000fe400078fd2ff */
[----:B------:R-:W-:Y:S01]  /*0100*/  MOV R0, RZ ;  /* 0x000000ff00007202 */ /* 0x000fe20000000f00 */
[----:B------:R-:W3:Y:S02]  /*0110*/  LDC.64 R4, c[0x0][0x240] ;  /* 0x00009000ff047b82 */ /* 0x000ee40000000a00 */
[----:B------:R-:W-:-:S04]  /*0120*/  IMAD R21, R19, -0x5f, R3 ;  /* 0xffffffa113157824 */ /* 0x000fc800078e0203 */
[----:B--2---:R-:W-:-:S05]  /*0130*/  IMAD.WIDE R14, R21, 0x4, R14 ;  /* 0x00000004150e7825 */ /* 0x004fca00078e020e */
[----:B------:R2:W3:Y:S01]  /*0140*/  @!P4 LDG.E.EL R0, desc[UR4][R14.64] ;  /* 0x000000040e00c981 */ /* 0x0004e2000c2e1900 */
[----:B------:R-:W-:Y:S02]  /*0150*/  ISETP.GE.AND P3, PT, R21, 0x54, PT ;  /* 0x000000541500780c */ /* 0x000fe40003f66270 */
[----:B------:R-:W-:Y:S01]  /*0160*/  CS2R R6, SRZ ;  /* 0x0000000000067805 */ /* 0x000fe2000001ff00 */
[C---:B----4-:R-:W-:Y:S01]  /*0170*/  IMAD.WIDE R10, R3.reuse, 0x4, R10 ;  /* 0x00000004030a7825 */ /* 0x050fe200078e020a */
[----:B------:R-:W-:-:S03]  /*0180*/  ISETP.LT.AND P1, PT, R3, 0x17c0, !P3 ;  /* 0x000017c00300780c */ /* 0x000fc60005f21270 */
[----:B-----5:R-:W-:Y:S01]  /*0190*/  IMAD.WIDE R12, R21, 0x4, R12 ;  /* 0x00000004150c7825 */ /* 0x020fe200078e020c */
[----:B------:R4:W5:Y:S03]  /*01a0*/  @!P4 LDG.E R2, desc[UR4][R10.64] ;  /* 0x000000040a02c981 */ /* 0x000966000c1e1900 */
[----:B------:R-:W-:Y:S01]  /*01b0*/  IMAD R19, R19, 0x54, R21 ;  /* 0x0000005413137824 */ /* 0x000fe200078e0215 */
[----:B------:R-:W5:Y:S01]  /*01c0*/  @!P4 LDG.E.EL R7, desc[UR4][R12.64] ;  /* 0x000000040c07c981 */ /* 0x000f62000c2e1900 */
[----:B0-2---:R-:W-:-:S04]  /*01d0*/  IMAD.WIDE R14, R21, 0x4, R16 ;  /* 0x00000004150e7825 */ /* 0x005fc800078e0210 */
[----:B---3--:R-:W-:Y:S01]  /*01e0*/  IMAD.WIDE R16, R19, 0x4, R4 ;  /* 0x0000000413107825 */ /* 0x008fe200078e0204 */
[----:B------:R-:W-:Y:S01]  /*01f0*/  CS2R R18, SRZ ;  /* 0x0000000000127805 */ /* 0x000fe2000001ff00 */
[----:B------:R-:W2:Y:S02]  /*0200*/  @!P4 LDG.E.EL R6, desc[UR4][R14.64] ;  /* 0x000000040e06c981 */ /* 0x000ea4000c2e1900 */
[----:B-1----:R-:W-:Y:S01]  /*0210*/  IMAD.WIDE R8, R21, 0x4, R8 ;  /* 0x0000000415087825 */ /* 0x002fe200078e0208 */
[----:B----4-:R-:W-:Y:S01]  /*0220*/  HFMA2.MMA R11, -RZ, RZ, 1.625, 0 ;  /* 0x3e800000ff0b7435 */ /* 0x010fe200000001ff */
[----:B------:R-:W0:Y:S01]  /*0230*/  LDC.64 R4, c[0x0][0x210] ;  /* 0x00008400ff047b82 */ /* 0x000e220000000a00 */
[----:B------:R-:W3:Y:S04]  /*0240*/  @P1 LDG.E R18, desc[UR4][R16.64] ;  /* 0x0000000410121981 */ /* 0x000ee8000c1e1900 */
[----:B------:R-:W2:Y:S01]  /*0250*/  @!P4 LDG.E.EL R19, desc[UR4][R8.64] ;  /* 0x000000040813c981 */ /* 0x000ea2000c2e1900 */
[----:B0-----:R-:W-:-:S04]  /*0260*/  IMAD.WIDE R4, R3, 0x4, R4 ;  /* 0x0000000403047825 */ /* 0x001fc800078e0204 */
[----:B------:R-:W-:-:S04]  /*0270*/  FADD R0, R0, 9.9999997473787516356e-06 ;  /* 0x3727c5ac00007421 */ /* 0x000fc80000000000 */
[----:B------:R-:W0:Y:S02]  /*0280*/  MUFU.SQRT R10, R0 ;  /* 0x00000000000a7308 */ /* 0x000e240000002000 */
[C---:B0-----:R-:W-:Y:S02]  /*0290*/  FSETP.GT.AND P0, PT, R10.reuse, 8.50705917302346158658e+37, PT ;  /* 0x7e8000000a00780b */ /* 0x041fe40003f04000 */
[----:B------:R-:W-:-:S11]  /*02a0*/  FSETP.GEU.AND P2, PT, R10, 1.175494350822287508e-38, PT ;  /* 0x008000000a00780b */ /* 0x000fd60003f4e000 */
[----:B------:R-:W-:-:S04]  /*02b0*/  @P0 FMUL R10, R10, 0.25 ;  /* 0x3e8000000a0a0820 */ /* 0x000fc80000400000 */
[----:B------:R-:W-:-:S06]  /*02c0*/  @!P2 FMUL R10, R10, 16777216 ;  /* 0x4b8000000a0aa820 */ /* 0x000fcc0000400000 */
[----:B------:R-:W0:Y:S01]  /*02d0*/  MUFU.RCP R10, R10 ;  /* 0x0000000a000a7308 */ /* 0x000e220000001000 */
[----:B------:R-:W-:Y:S01]  /*02e0*/  FSEL R11, R11, 1, P0 ;  /* 0x3f8000000b0b7808 */ /* 0x000fe20000000000 */
[----:B-----5:R-:W-:-:S04]  /*02f0*/  FADD R2, -R7, R2 ;  /* 0x0000000207027221 */ /* 0x020fc80000000100 */
[----:B------:R-:W-:Y:S01]  /*0300*/  @!P2 FMUL R11, R11, 16777216 ;  /* 0x4b8000000b0ba820 */ /* 0x000fe20000400000 */
[----:B---3--:R-:W-:-:S03]  /*0310*/  SEL R18, R18, RZ, P1 ;  /* 0x000000ff12127207 */ /* 0x008fc60000800000 */
[----:B0-----:R-:W-:-:S04]  /*0320*/  FMUL R11, R10, R11 ;  /* 0x0000000b0a0b7220 */ /* 0x001fc80000400000 */
[----:B------:R-:W-:-:S04]  /*0330*/  FMUL R2, R2, R11 ;  /* 0x0000000b02027220 */ /* 0x000fc80000400000 */
[----:B--2---:R-:W-:-:S04]  /*0340*/  FFMA R19, R2, R6, R19 ;  /* 0x0000000602137223 */ /* 0x004fc80000000013 */
[----:B------:R-:W-:Y:S01]  /*0350*/  @!P3 FADD R19, R19, R18 ;  /* 0x000000121313b221 */ /* 0x000fe20000000000 */
[----:B------:R-:W-:Y:S06]  /*0360*/  @P4 EXIT ;  /* 0x000000000000494d */ /* 0x000fec0003800000 */
[----:B------:R-:W-:Y:S01]  /*0370*/  STG.E desc[UR4][R4.64], R19 ;  /* 0x0000001304007986 */ /* 0x000fe2000c101904 */
[----:B------:R-:W-:Y:S05]  /*0380*/  EXIT ;  /* 0x000000000000794d */ /* 0x000fea0003800000 */
.L_x_0:
[----:B------:R-:W-:-:S00]  /*0390*/  BRA `(.L_x_0) ;  /* 0xfffffffc00fc7947 */ /* 0x000fc0000383ffff */
[----:B------:R-:W-:-:S00]  /*03a0*/  NOP ;  /* 0x0000000000007918 */ /* 0x000fc00000000000 */
        /* <DEDUP_REMOVED lines=13> */
.L_x_1:


//--------------------- .nv.global.init           --------------------------
	.section	.nv.global.init,"aw",@progbits
.nv.global.init:
	.type		_$_str,@object
	.size		_$_str,(_$_str_$_2 - _$_str)
_$_str:
        /*0000*/ 	.byte	0x5f, 0x5f, 0x43, 0x55, 0x44, 0x41, 0x5f, 0x46, 0x54, 0x5a, 0x00
	.type		_$_str_$_2,@object
	.size		_$_str_$_2,(.L_1 - _$_str_$_2)
_$_str_$_2:
        /*000b*/ 	.byte	0x5f, 0x5f, 0x43, 0x55, 0x44, 0x41, 0x5f, 0x50, 0x52, 0x45, 0x43, 0x5f, 0x53, 0x51, 0x52, 0x54
        /*001b*/ 	.byte	0x00
.L_1:


//--------------------- .nv.constant0.triton_poi_fused__native_batch_norm_legit_no_training_add_50 --------------------------
	.section	.nv.constant0.triton_poi_fused__native_batch_norm_legit_no_training_add_50,"a",@progbits
	.sectionflags	@""
	.align	4
.nv.constant0.triton_poi_fused__native_batch_norm_legit_no_training_add_50:
	.zero		588
